	.headerflags	@"EF_CUDA_TEXMODE_UNIFIED EF_CUDA_64BIT_ADDRESS EF_CUDA_ACCELERATORS EF_CUDA_SM90 EF_CUDA_VIRTUAL_SM(EF_CUDA_SM90)"
	.elftype	@"ET_EXEC"


//--------------------- .nv.info                  --------------------------
	.section	.nv.info,"",@"SHT_CUDA_INFO"
	.align	4


	//----- nvinfo : EIATTR_REGCOUNT
	.align		4
        /*0000*/ 	.byte	0x04, 0x2f
        /*0002*/ 	.short	(.L_1 - .L_0)
	.align		4
.L_0:
        /*0004*/ 	.word	index@(triton_poi_fused_add_1)
        /*0008*/ 	.word	0x0000001a


	//----- nvinfo : EIATTR_MIN_STACK_SIZE
	.align		4
.L_1:
        /*000c*/ 	.byte	0x04, 0x12
        /*000e*/ 	.short	(.L_3 - .L_2)
	.align		4
.L_2:
        /*0010*/ 	.word	index@(triton_poi_fused_add_1)
        /*0014*/ 	.word	0x00000000


	//----- nvinfo : EIATTR_FRAME_SIZE
	.align		4
.L_3:
        /*0018*/ 	.byte	0x04, 0x11
        /*001a*/ 	.short	(.L_5 - .L_4)
	.align		4
.L_4:
        /*001c*/ 	.word	index@(triton_poi_fused_add_1)
        /*0020*/ 	.word	0x00000000


	//----- nvinfo : EIATTR_MIN_STACK_SIZE
	.align		4
.L_5:
        /*0024*/ 	.byte	0x04, 0x12
        /*0026*/ 	.short	(.L_7 - .L_6)
	.align		4
.L_6:
        /*0028*/ 	.word	index@(triton_poi_fused_add_1)
        /*002c*/ 	.word	0x00000000
.L_7:


//--------------------- .nv.info.triton_poi_fused_add_1 --------------------------
	.section	.nv.info.triton_poi_fused_add_1,"",@"SHT_CUDA_INFO"
	.sectionflags	@""
	.align	4


	//----- nvinfo : EIATTR_CUDA_API_VERSION
	.align		4
        /*0000*/ 	.byte	0x04, 0x37
        /*0002*/ 	.short	(.L_9 - .L_8)
.L_8:
        /*0004*/ 	.word	0x0000007c


	//----- nvinfo : EIATTR_KPARAM_INFO
	.align		4
.L_9:
        /*0008*/ 	.byte	0x04, 0x17
        /*000a*/ 	.short	(.L_11 - .L_10)
.L_10:
        /*000c*/ 	.word	0x00000000
        /*0010*/ 	.short	0x0002
        /*0012*/ 	.short	0x0010
        /*0014*/ 	.byte	0x00, 0xf0, 0x11, 0x00


	//----- nvinfo : EIATTR_KPARAM_INFO
	.align		4
.L_11:
        /*0018*/ 	.byte	0x04, 0x17
        /*001a*/ 	.short	(.L_13 - .L_12)
.L_12:
        /*001c*/ 	.word	0x00000000
        /*0020*/ 	.short	0x0001
        /*0022*/ 	.short	0x0008
        /*0024*/ 	.byte	0x00, 0xf4, 0x21, 0x00


	//----- nvinfo : EIATTR_KPARAM_INFO
	.align		4
.L_13:
        /*0028*/ 	.byte	0x04, 0x17
        /*002a*/ 	.short	(.L_15 - .L_14)
.L_14:
        /*002c*/ 	.word	0x00000000
        /*0030*/ 	.short	0x0000
        /*0032*/ 	.short	0x0000
        /*0034*/ 	.byte	0x00, 0xf4, 0x21, 0x00


	//----- nvinfo : EIATTR_SPARSE_MMA_MASK
	.align		4
.L_15:
        /*0038*/ 	.byte	0x03, 0x50
        /*003a*/ 	.short	0x0000


	//----- nvinfo : EIATTR_MAXREG_COUNT
	.align		4
        /*003c*/ 	.byte	0x03, 0x1b
        /*003e*/ 	.short	0x00ff


	//----- nvinfo : EIATTR_EXIT_INSTR_OFFSETS
	.align		4
        /*0040*/ 	.byte	0x04, 0x1c
        /*0042*/ 	.short	(.L_17 - .L_16)


	//   ....[0]....
.L_16:
        /*0044*/ 	.word	0x00000190


	//----- nvinfo : EIATTR_REQNTID
	.align		4
.L_17:
        /*0048*/ 	.byte	0x04, 0x10
        /*004a*/ 	.short	(.L_19 - .L_18)
.L_18:
        /*004c*/ 	.word	0x00000080
        /*0050*/ 	.word	0x00000001
        /*0054*/ 	.word	0x00000001


	//----- nvinfo : EIATTR_CBANK_PARAM_SIZE
	.align		4
.L_19:
        /*0058*/ 	.byte	0x03, 0x19
        /*005a*/ 	.short	0x0014


	//----- nvinfo : EIATTR_PARAM_CBANK
	.align		4
        /*005c*/ 	.byte	0x04, 0x0a
        /*005e*/ 	.short	(.L_21 - .L_20)
	.align		4
.L_20:
        /*0060*/ 	.word	index@(.nv.constant0.triton_poi_fused_add_1)
        /*0064*/ 	.short	0x0210
        /*0066*/ 	.short	0x0014


	//----- nvinfo : EIATTR_SW_WAR
	.align		4
.L_21:
        /*0068*/ 	.byte	0x04, 0x36
        /*006a*/ 	.short	(.L_23 - .L_22)
.L_22:
        /*006c*/ 	.word	0x00000008
.L_23:


//--------------------- .nv.callgraph             --------------------------
	.section	.nv.callgraph,"",@"SHT_CUDA_CALLGRAPH"
	.align	4
	.sectionentsize	8
	.align		4
        /*0000*/ 	.word	0x00000000
	.align		4
        /*0004*/ 	.word	0xffffffff
	.align		4
        /*0008*/ 	.word	0x00000000
	.align		4
        /*000c*/ 	.word	0xfffffffe
	.align		4
        /*0010*/ 	.word	0x00000000
	.align		4
        /*0014*/ 	.word	0xfffffffd
	.align		4
        /*0018*/ 	.word	0x00000000
	.align		4
        /*001c*/ 	.word	0xfffffffc


//--------------------- .text.triton_poi_fused_add_1 --------------------------
	.section	.text.triton_poi_fused_add_1,"ax",@progbits
	.align	128
        .global         triton_poi_fused_add_1
        .type           triton_poi_fused_add_1,@function
        .size           triton_poi_fused_add_1,(.L_x_1 - triton_poi_fused_add_1)
        .other          triton_poi_fused_add_1,@"STO_CUDA_ENTRY STV_DEFAULT"
triton_poi_fused_add_1:
.text.triton_poi_fused_add_1:
[----:B------:R-:W-:Y:S01]  /*0000*/  LDC R1, c[0x0][0x28] ;  /* 0x00000a00ff017b82 */ /* 0x000fe20000000800 */
[----:B------:R-:W1:Y:S07]  /*0010*/  S2R R0, SR_TID.X ;  /* 0x0000000000007919 */ /* 0x000e6e0000002100 */
[----:B------:R-:W2:Y:S01]  /*0020*/  LDC.64 R2, c[0x0][0x218] ;  /* 0x00008600ff027b82 */ /* 0x000ea20000000a00 */
[----:B------:R-:W-:Y:S01]  /*0030*/  ULDC.64 UR4, c[0x0][0x208] ;  /* 0x0000820000047ab9 */ /* 0x000fe20000000a00 */
[----:B------:R-:W3:Y:S06]  /*0040*/  S2R R7, SR_CTAID.X ;  /* 0x0000000000077919 */ /* 0x000eec0000002500 */
[----:B------:R-:W4:Y:S01]  /*0050*/  LDC.64 R4, c[0x0][0x210] ;  /* 0x00008400ff047b82 */ /* 0x000f220000000a00 */
[----:B-1----:R-:W-:-:S04]  /*0060*/  SHF.L.U32 R0, R0, 0x2, RZ ;  /* 0x0000000200007819 */ /* 0x002fc800000006ff */
[----:B------:R-:W-:-:S04]  /*0070*/  LOP3.LUT R0, R0, 0x1fc, RZ, 0xc0, !PT ;  /* 0x000001fc00007812 */ /* 0x000fc800078ec0ff */
[----:B---3--:R-:W-:-:S05]  /*0080*/  LEA R7, R7, R0, 0xa ;  /* 0x0000000007077211 */ /* 0x008fca00078e50ff */
[----:B--2---:R-:W-:-:S04]  /*0090*/  IMAD.WIDE R2, R7, 0x4, R2 ;  /* 0x0000000407027825 */ /* 0x004fc800078e0202 */
[----:B----4-:R-:W-:Y:S01]  /*00a0*/  IMAD.WIDE R4, R7, 0x4, R4 ;  /* 0x0000000407047825 */ /* 0x010fe200078e0204 */
[----:B------:R-:W2:Y:S04]  /*00b0*/  LDG.E.128 R8, desc[UR4][R2.64] ;  /* 0x0000000402087981 */ /* 0x000ea8000c1e1d00 */
[----:B------:R-:W2:Y:S04]  /*00c0*/  LDG.E.128 R16, desc[UR4][R4.64] ;  /* 0x0000000404107981 */ /* 0x000ea8000c1e1d00 */
[----:B------:R-:W3:Y:S04]  /*00d0*/  LDG.E.128 R12, desc[UR4][R2.64+0x800] ;  /* 0x00080004020c7981 */ /* 0x000ee8000c1e1d00 */
[----:B------:R-:W3:Y:S01]  /*00e0*/  LDG.E.128 R20, desc[UR4][R4.64+0x800] ;  /* 0x0008000404147981 */ /* 0x000ee2000c1e1d00 */
[----:B--2---:R-:W-:Y:S01]  /*00f0*/  FADD R8, R8, R16 ;  /* 0x0000001008087221 */ /* 0x004fe20000000000 */
[----:B------:R-:W-:Y:S01]  /*0100*/  FADD R9, R9, R17 ;  /* 0x0000001109097221 */ /* 0x000fe20000000000 */
[----:B------:R-:W-:Y:S01]  /*0110*/  FADD R10, R10, R18 ;  /* 0x000000120a0a7221 */ /* 0x000fe20000000000 */
[----:B------:R-:W-:Y:S01]  /*0120*/  FADD R11, R11, R19 ;  /* 0x000000130b0b7221 */ /* 0x000fe20000000000 */
[----:B---3--:R-:W-:Y:S01]  /*0130*/  FADD R12, R12, R20 ;  /* 0x000000140c0c7221 */ /* 0x008fe20000000000 */
[----:B------:R-:W-:Y:S01]  /*0140*/  FADD R13, R13, R21 ;  /* 0x000000150d0d7221 */ /* 0x000fe20000000000 */
[----:B------:R-:W-:Y:S01]  /*0150*/  FADD R14, R14, R22 ;  /* 0x000000160e0e7221 */ /* 0x000fe20000000000 */
[----:B------:R-:W-:Y:S01]  /*0160*/  FADD R15, R15, R23 ;  /* 0x000000170f0f7221 */ /* 0x000fe20000000000 */
[----:B------:R-:W-:Y:S04]  /*0170*/  STG.E.128 desc[UR4][R4.64], R8 ;  /* 0x0000000804007986 */ /* 0x000fe8000c101d04 */
[----:B------:R-:W-:Y:S01]  /*0180*/  STG.E.128 desc[UR4][R4.64+0x800], R12 ;  /* 0x0008000c04007986 */ /* 0x000fe2000c101d04 */
[----:B------:R-:W-:Y:S05]  /*0190*/  EXIT ;  /* 0x000000000000794d */ /* 0x000fea0003800000 */
.L_x_0:
[----:B------:R-:W-:-:S00]  /*01a0*/  BRA `(.L_x_0) ;  /* 0xfffffffc00fc7947 */ /* 0x000fc0000383ffff */
[----:B------:R-:W-:-:S00]  /*01b0*/  NOP ;  /* 0x0000000000007918 */ /* 0x000fc00000000000 */
        /* <DEDUP_REMOVED lines=12> */
.L_x_1:


//--------------------- .nv.constant0.triton_poi_fused_add_1 --------------------------
	.section	.nv.constant0.triton_poi_fused_add_1,"a",@progbits
	.sectionflags	@""
	.align	4
.nv.constant0.triton_poi_fused_add_1:
	.zero		548
